	.headerflags	@"EF_CUDA_TEXMODE_UNIFIED EF_CUDA_64BIT_ADDRESS EF_CUDA_ACCELERATORS EF_CUDA_SM90 EF_CUDA_VIRTUAL_SM(EF_CUDA_SM90)"
	.elftype	@"ET_EXEC"


//--------------------- .nv.info                  --------------------------
	.section	.nv.info,"",@"SHT_CUDA_INFO"
	.align	4


	//----- nvinfo : EIATTR_REGCOUNT
	.align		4
        /*0000*/ 	.byte	0x04, 0x2f
        /*0002*/ 	.short	(.L_1 - .L_0)
	.align		4
.L_0:
        /*0004*/ 	.word	index@(triton_poi_fused_add_convolution_sigmoid_84)
        /*0008*/ 	.word	0x00000011


	//----- nvinfo : EIATTR_MIN_STACK_SIZE
	.align		4
.L_1:
        /*000c*/ 	.byte	0x04, 0x12
        /*000e*/ 	.short	(.L_3 - .L_2)
	.align		4
.L_2:
        /*0010*/ 	.word	index@(triton_poi_fused_add_convolution_sigmoid_84)
        /*0014*/ 	.word	0x00000000


	//----- nvinfo : EIATTR_FRAME_SIZE
	.align		4
.L_3:
        /*0018*/ 	.byte	0x04, 0x11
        /*001a*/ 	.short	(.L_5 - .L_4)
	.align		4
.L_4:
        /*001c*/ 	.word	index@(triton_poi_fused_add_convolution_sigmoid_84)
        /*0020*/ 	.word	0x00000000


	//----- nvinfo : EIATTR_MIN_STACK_SIZE
	.align		4
.L_5:
        /*0024*/ 	.byte	0x04, 0x12
        /*0026*/ 	.short	(.L_7 - .L_6)
	.align		4
.L_6:
        /*0028*/ 	.word	index@(triton_poi_fused_add_convolution_sigmoid_84)
        /*002c*/ 	.word	0x00000000
.L_7:


//--------------------- .nv.info.triton_poi_fused_add_convolution_sigmoid_84 --------------------------
	.section	.nv.info.triton_poi_fused_add_convolution_sigmoid_84,"",@"SHT_CUDA_INFO"
	.sectionflags	@""
	.align	4


	//----- nvinfo : EIATTR_CUDA_API_VERSION
	.align		4
        /*0000*/ 	.byte	0x04, 0x37
        /*0002*/ 	.short	(.L_9 - .L_8)
.L_8:
        /*0004*/ 	.word	0x0000007c


	//----- nvinfo : EIATTR_KPARAM_INFO
	.align		4
.L_9:
        /*0008*/ 	.byte	0x04, 0x17
        /*000a*/ 	.short	(.L_11 - .L_10)
.L_10:
        /*000c*/ 	.word	0x00000000
        /*0010*/ 	.short	0x0004
        /*0012*/ 	.short	0x0020
        /*0014*/ 	.byte	0x00, 0xf0, 0x11, 0x00


	//----- nvinfo : EIATTR_KPARAM_INFO
	.align		4
.L_11:
        /*0018*/ 	.byte	0x04, 0x17
        /*001a*/ 	.short	(.L_13 - .L_12)
.L_12:
        /*001c*/ 	.word	0x00000000
        /*0020*/ 	.short	0x0003
        /*0022*/ 	.short	0x0018
        /*0024*/ 	.byte	0x00, 0xf4, 0x21, 0x00


	//----- nvinfo : EIATTR_KPARAM_INFO
	.align		4
.L_13:
        /*0028*/ 	.byte	0x04, 0x17
        /*002a*/ 	.short	(.L_15 - .L_14)
.L_14:
        /*002c*/ 	.word	0x00000000
        /*0030*/ 	.short	0x0002
        /*0032*/ 	.short	0x0010
        /*0034*/ 	.byte	0x00, 0xf4, 0x21, 0x00


	//----- nvinfo : EIATTR_KPARAM_INFO
	.align		4
.L_15:
        /*0038*/ 	.byte	0x04, 0x17
        /*003a*/ 	.short	(.L_17 - .L_16)
.L_16:
        /*003c*/ 	.word	0x00000000
        /*0040*/ 	.short	0x0001
        /*0042*/ 	.short	0x0008
        /*0044*/ 	.byte	0x00, 0xf4, 0x21, 0x00


	//----- nvinfo : EIATTR_KPARAM_INFO
	.align		4
.L_17:
        /*0048*/ 	.byte	0x04, 0x17
        /*004a*/ 	.short	(.L_19 - .L_18)
.L_18:
        /*004c*/ 	.word	0x00000000
        /*0050*/ 	.short	0x0000
        /*0052*/ 	.short	0x0000
        /*0054*/ 	.byte	0x00, 0xf4, 0x21, 0x00


	//----- nvinfo : EIATTR_SPARSE_MMA_MASK
	.align		4
.L_19:
        /*0058*/ 	.byte	0x03, 0x50
        /*005a*/ 	.short	0x0000


	//----- nvinfo : EIATTR_MAXREG_COUNT
	.align		4
        /*005c*/ 	.byte	0x03, 0x1b
        /*005e*/ 	.short	0x00ff


	//----- nvinfo : EIATTR_EXIT_INSTR_OFFSETS
	.align		4
        /*0060*/ 	.byte	0x04, 0x1c
        /*0062*/ 	.short	(.L_21 - .L_20)


	//   ....[0]....
.L_20:
        /*0064*/ 	.word	0x00000480


	//----- nvinfo : EIATTR_REQNTID
	.align		4
.L_21:
        /*0068*/ 	.byte	0x04, 0x10
        /*006a*/ 	.short	(.L_23 - .L_22)
.L_22:
        /*006c*/ 	.word	0x00000080
        /*0070*/ 	.word	0x00000001
        /*0074*/ 	.word	0x00000001


	//----- nvinfo : EIATTR_CBANK_PARAM_SIZE
	.align		4
.L_23:
        /*0078*/ 	.byte	0x03, 0x19
        /*007a*/ 	.short	0x0024


	//----- nvinfo : EIATTR_PARAM_CBANK
	.align		4
        /*007c*/ 	.byte	0x04, 0x0a
        /*007e*/ 	.short	(.L_25 - .L_24)
	.align		4
.L_24:
        /*0080*/ 	.word	index@(.nv.constant0.triton_poi_fused_add_convolution_sigmoid_84)
        /*0084*/ 	.short	0x0210
        /*0086*/ 	.short	0x0024


	//----- nvinfo : EIATTR_SW_WAR
	.align		4
.L_25:
        /*0088*/ 	.byte	0x04, 0x36
        /*008a*/ 	.short	(.L_27 - .L_26)
.L_26:
        /*008c*/ 	.word	0x00000008
.L_27:


//--------------------- .nv.callgraph             --------------------------
	.section	.nv.callgraph,"",@"SHT_CUDA_CALLGRAPH"
	.align	4
	.sectionentsize	8
	.align		4
        /*0000*/ 	.word	0x00000000
	.align		4
        /*0004*/ 	.word	0xffffffff
	.align		4
        /*0008*/ 	.word	0x00000000
	.align		4
        /*000c*/ 	.word	0xfffffffe
	.align		4
        /*0010*/ 	.word	0x00000000
	.align		4
        /*0014*/ 	.word	0xfffffffd
	.align		4
        /*0018*/ 	.word	0x00000000
	.align		4
        /*001c*/ 	.word	0xfffffffc


//--------------------- .text.triton_poi_fused_add_convolution_sigmoid_84 --------------------------
	.section	.text.triton_poi_fused_add_convolution_sigmoid_84,"ax",@progbits
	.align	128
        .global         triton_poi_fused_add_convolution_sigmoid_84
        .type           triton_poi_fused_add_convolution_sigmoid_84,@function
        .size           triton_poi_fused_add_convolution_sigmoid_84,(.L_x_1 - triton_poi_fused_add_convolution_sigmoid_84)
        .other          triton_poi_fused_add_convolution_sigmoid_84,@"STO_CUDA_ENTRY STV_DEFAULT"
triton_poi_fused_add_convolution_sigmoid_84:
.text.triton_poi_fused_add_convolution_sigmoid_84:
[----:B------:R-:W-:Y:S01]  /*0000*/  LDC R1, c[0x0][0x28] ;  /* 0x00000a00ff017b82 */ /* 0x000fe20000000800 */
[----:B------:R-:W1:Y:S07]  /*0010*/  S2R R0, SR_TID.X ;  /* 0x0000000000007919 */ /* 0x000e6e0000002100 */
[----:B------:R-:W2:Y:S01]  /*0020*/  LDC.64 R2, c[0x0][0x210] ;  /* 0x00008400ff027b82 */ /* 0x000ea20000000a00 */
[----:B------:R-:W-:Y:S01]  /*0030*/  ULDC.64 UR4, c[0x0][0x208] ;  /* 0x0000820000047ab9 */ /* 0x000fe20000000a00 */
[----:B------:R-:W3:Y:S06]  /*0040*/  S2R R9, SR_CTAID.X ;  /* 0x0000000000097919 */ /* 0x000eec0000002500 */
[----:B------:R-:W4:Y:S08]  /*0050*/  LDC.64 R4, c[0x0][0x218] ;  /* 0x00008600ff047b82 */ /* 0x000f300000000a00 */
[----:B------:R-:W5:Y:S01]  /*0060*/  LDC.64 R6, c[0x0][0x220] ;  /* 0x00008800ff067b82 */ /* 0x000f620000000a00 */
[----:B-1----:R-:W-:-:S04]  /*0070*/  SHF.L.U32 R0, R0, 0x1, RZ ;  /* 0x0000000100007819 */ /* 0x002fc800000006ff */
[----:B------:R-:W-:-:S04]  /*0080*/  LOP3.LUT R0, R0, 0xfe, RZ, 0xc0, !PT ;  /* 0x000000fe00007812 */ /* 0x000fc800078ec0ff */
[----:B---3--:R-:W-:Y:S01]  /*0090*/  LEA R0, R9, R0, 0x8 ;  /* 0x0000000009007211 */ /* 0x008fe200078e40ff */
[----:B-----5:R-:W3:Y:S04]  /*00a0*/  LDG.E R6, desc[UR4][R6.64] ;  /* 0x0000000406067981 */ /* 0x020ee8000c1e1900 */
[----:B--2---:R-:W-:-:S04]  /*00b0*/  IMAD.WIDE R2, R0, 0x4, R2 ;  /* 0x0000000400027825 */ /* 0x004fc800078e0202 */
[----:B----4-:R-:W-:Y:S01]  /*00c0*/  IMAD.WIDE R4, R0, 0x4, R4 ;  /* 0x0000000400047825 */ /* 0x010fe200078e0204 */
[----:B------:R-:W3:Y:S05]  /*00d0*/  LDG.E.64 R8, desc[UR4][R2.64] ;  /* 0x0000000402087981 */ /* 0x000eea000c1e1b00 */
[----:B------:R-:W2:Y:S01]  /*00e0*/  LDG.E.64 R4, desc[UR4][R4.64] ;  /* 0x0000000404047981 */ /* 0x000ea2000c1e1b00 */
[----:B------:R-:W-:Y:S01]  /*00f0*/  HFMA2.MMA R14, -RZ, RZ, 1.625, 0 ;  /* 0x3e800000ff0e7435 */ /* 0x000fe200000001ff */
[--C-:B---3--:R-:W-:Y:S01]  /*0100*/  FADD R11, R8, R6.reuse ;  /* 0x00000006080b7221 */ /* 0x108fe20000000000 */
[----:B------:R-:W-:-:S03]  /*0110*/  FADD R8, R9, R6 ;  /* 0x0000000609087221 */ /* 0x000fc60000000000 */
[----:B--2---:R-:W-:Y:S01]  /*0120*/  FADD R11, R4, R11 ;  /* 0x0000000b040b7221 */ /* 0x004fe20000000000 */
[----:B------:R-:W-:Y:S01]  /*0130*/  FADD R8, R5, R8 ;  /* 0x0000000805087221 */ /* 0x000fe20000000000 */
[----:B------:R-:W-:Y:S02]  /*0140*/  FADD R9, RZ, -R4 ;  /* 0x80000004ff097221 */ /* 0x000fe40000000000 */
[----:B------:R-:W-:Y:S01]  /*0150*/  FADD R11, RZ, -R11 ;  /* 0x8000000bff0b7221 */ /* 0x000fe20000000000 */
[----:B------:R-:W-:Y:S01]  /*0160*/  FADD R8, RZ, -R8 ;  /* 0x80000008ff087221 */ /* 0x000fe20000000000 */
[----:B------:R-:W-:Y:S01]  /*0170*/  FMUL R9, R9, 1.4426950216293334961 ;  /* 0x3fb8aa3b09097820 */ /* 0x000fe20000400000 */
[----:B------:R-:W-:Y:S01]  /*0180*/  FADD R5, RZ, -R5 ;  /* 0x80000005ff057221 */ /* 0x000fe20000000000 */
[----:B------:R-:W-:Y:S01]  /*0190*/  FMUL R11, R11, 1.4426950216293334961 ;  /* 0x3fb8aa3b0b0b7820 */ /* 0x000fe20000400000 */
[----:B------:R-:W-:Y:S02]  /*01a0*/  FMUL R8, R8, 1.4426950216293334961 ;  /* 0x3fb8aa3b08087820 */ /* 0x000fe40000400000 */
[----:B------:R-:W-:Y:S01]  /*01b0*/  FMUL R10, R5, 1.4426950216293334961 ;  /* 0x3fb8aa3b050a7820 */ /* 0x000fe20000400000 */
[----:B------:R-:W-:-:S02]  /*01c0*/  FSETP.GEU.AND P3, PT, R9, -126, PT ;  /* 0xc2fc00000900780b */ /* 0x000fc40003f6e000 */
[----:B------:R-:W-:Y:S02]  /*01d0*/  FSETP.GEU.AND P1, PT, R11, -126, PT ;  /* 0xc2fc00000b00780b */ /* 0x000fe40003f2e000 */
[----:B------:R-:W-:Y:S02]  /*01e0*/  FSETP.GEU.AND P0, PT, R8, -126, PT ;  /* 0xc2fc00000800780b */ /* 0x000fe40003f0e000 */
[----:B------:R-:W-:-:S07]  /*01f0*/  FSETP.GEU.AND P2, PT, R10, -126, PT ;  /* 0xc2fc00000a00780b */ /* 0x000fce0003f4e000 */
[----:B------:R-:W-:Y:S02]  /*0200*/  @!P3 FMUL R9, R9, 0.5 ;  /* 0x3f0000000909b820 */ /* 0x000fe40000400000 */
[----:B------:R-:W-:Y:S02]  /*0210*/  @!P1 FMUL R11, R11, 0.5 ;  /* 0x3f0000000b0b9820 */ /* 0x000fe40000400000 */
[----:B------:R-:W-:Y:S01]  /*0220*/  @!P0 FMUL R8, R8, 0.5 ;  /* 0x3f00000008088820 */ /* 0x000fe20000400000 */
[----:B------:R-:W1:Y:S01]  /*0230*/  MUFU.EX2 R6, R9 ;  /* 0x0000000900067308 */ /* 0x000e620000000800 */
[----:B------:R-:W-:-:S07]  /*0240*/  @!P2 FMUL R10, R10, 0.5 ;  /* 0x3f0000000a0aa820 */ /* 0x000fce0000400000 */
[----:B------:R-:W2:Y:S08]  /*0250*/  MUFU.EX2 R4, R11 ;  /* 0x0000000b00047308 */ /* 0x000eb00000000800 */
[----:B------:R-:W3:Y:S08]  /*0260*/  MUFU.EX2 R5, R8 ;  /* 0x0000000800057308 */ /* 0x000ef00000000800 */
[----:B------:R-:W4:Y:S01]  /*0270*/  MUFU.EX2 R12, R10 ;  /* 0x0000000a000c7308 */ /* 0x000f220000000800 */
[----:B-1----:R-:W-:Y:S01]  /*0280*/  @!P3 FMUL R6, R6, R6 ;  /* 0x000000060606b220 */ /* 0x002fe20000400000 */
[----:B--2---:R-:W-:Y:S01]  /*0290*/  @!P1 FMUL R4, R4, R4 ;  /* 0x0000000404049220 */ /* 0x004fe20000400000 */
[----:B---3--:R-:W-:-:S02]  /*02a0*/  @!P0 FMUL R5, R5, R5 ;  /* 0x0000000505058220 */ /* 0x008fc40000400000 */
[----:B------:R-:W-:Y:S01]  /*02b0*/  FADD R13, R6, 1 ;  /* 0x3f800000060d7421 */ /* 0x000fe20000000000 */
[----:B------:R-:W-:Y:S01]  /*02c0*/  FADD R6, R4, 1 ;  /* 0x3f80000004067421 */ /* 0x000fe20000000000 */
[----:B------:R-:W-:Y:S01]  /*02d0*/  FADD R7, R5, 1 ;  /* 0x3f80000005077421 */ /* 0x000fe20000000000 */
[----:B----4-:R-:W-:-:S04]  /*02e0*/  @!P2 FMUL R12, R12, R12 ;  /* 0x0000000c0c0ca220 */ /* 0x010fc80000400000 */
[----:B------:R-:W-:Y:S01]  /*02f0*/  FSETP.GT.AND P2, PT, R7, 8.50705917302346158658e+37, PT ;  /* 0x7e8000000700780b */ /* 0x000fe20003f44000 */
[----:B------:R-:W1:Y:S01]  /*0300*/  LDC.64 R4, c[0x0][0x228] ;  /* 0x00008a00ff047b82 */ /* 0x000e620000000a00 */
[----:B------:R-:W-:Y:S01]  /*0310*/  FADD R12, R12, 1 ;  /* 0x3f8000000c0c7421 */ /* 0x000fe20000000000 */
[----:B------:R-:W-:Y:S02]  /*0320*/  FSETP.GT.AND P1, PT, R6, 8.50705917302346158658e+37, PT ;  /* 0x7e8000000600780b */ /* 0x000fe40003f24000 */
[----:B------:R-:W-:Y:S02]  /*0330*/  FSETP.GT.AND P0, PT, R13, 8.50705917302346158658e+37, PT ;  /* 0x7e8000000d00780b */ /* 0x000fe40003f04000 */
[----:B------:R-:W-:-:S06]  /*0340*/  FSETP.GT.AND P3, PT, R12, 8.50705917302346158658e+37, PT ;  /* 0x7e8000000c00780b */ /* 0x000fcc0003f64000 */
[----:B------:R-:W-:-:S03]  /*0350*/  @P2 FMUL R7, R7, 0.25 ;  /* 0x3e80000007072820 */ /* 0x000fc60000400000 */
[----:B------:R-:W-:Y:S02]  /*0360*/  @P1 FMUL R6, R6, 0.25 ;  /* 0x3e80000006061820 */ /* 0x000fe40000400000 */
[----:B------:R-:W-:Y:S02]  /*0370*/  @P0 FMUL R13, R13, 0.25 ;  /* 0x3e8000000d0d0820 */ /* 0x000fe40000400000 */
[----:B------:R-:W-:Y:S01]  /*0380*/  @P3 FMUL R12, R12, 0.25 ;  /* 0x3e8000000c0c3820 */ /* 0x000fe20000400000 */
[----:B------:R-:W2:Y:S08]  /*0390*/  MUFU.RCP R7, R7 ;  /* 0x0000000700077308 */ /* 0x000eb00000001000 */
[----:B------:R-:W3:Y:S08]  /*03a0*/  MUFU.RCP R6, R6 ;  /* 0x0000000600067308 */ /* 0x000ef00000001000 */
[----:B------:R-:W4:Y:S08]  /*03b0*/  MUFU.RCP R13, R13 ;  /* 0x0000000d000d7308 */ /* 0x000f300000001000 */
[----:B------:R-:W5:Y:S01]  /*03c0*/  MUFU.RCP R11, R12 ;  /* 0x0000000c000b7308 */ /* 0x000f620000001000 */
[----:B------:R-:W-:-:S02]  /*03d0*/  FSEL R10, R14, 1, P0 ;  /* 0x3f8000000e0a7808 */ /* 0x000fc40000000000 */
[C---:B------:R-:W-:Y:S02]  /*03e0*/  FSEL R8, R14.reuse, 1, P2 ;  /* 0x3f8000000e087808 */ /* 0x040fe40001000000 */
[C---:B------:R-:W-:Y:S02]  /*03f0*/  FSEL R9, R14.reuse, 1, P1 ;  /* 0x3f8000000e097808 */ /* 0x040fe40000800000 */
[----:B------:R-:W-:Y:S01]  /*0400*/  FSEL R14, R14, 1, P3 ;  /* 0x3f8000000e0e7808 */ /* 0x000fe20001800000 */
[----:B--2---:R-:W-:Y:S01]  /*0410*/  FMUL R7, R7, R8 ;  /* 0x0000000807077220 */ /* 0x004fe20000400000 */
[----:B-1----:R-:W-:-:S04]  /*0420*/  IMAD.WIDE R4, R0, 0x4, R4 ;  /* 0x0000000400047825 */ /* 0x002fc800078e0204 */
[----:B---3--:R-:W-:Y:S01]  /*0430*/  FMUL R6, R6, R9 ;  /* 0x0000000906067220 */ /* 0x008fe20000400000 */
[----:B----4-:R-:W-:Y:S01]  /*0440*/  FMUL R10, R13, R10 ;  /* 0x0000000a0d0a7220 */ /* 0x010fe20000400000 */
[----:B-----5:R-:W-:-:S03]  /*0450*/  FMUL R11, R11, R14 ;  /* 0x0000000e0b0b7220 */ /* 0x020fc60000400000 */
[----:B------:R-:W-:Y:S04]  /*0460*/  STG.E.64 desc[UR4][R2.64], R6 ;  /* 0x0000000602007986 */ /* 0x000fe8000c101b04 */
[----:B------:R-:W-:Y:S01]  /*0470*/  STG.E.64 desc[UR4][R4.64], R10 ;  /* 0x0000000a04007986 */ /* 0x000fe2000c101b04 */
[----:B------:R-:W-:Y:S05]  /*0480*/  EXIT ;  /* 0x000000000000794d */ /* 0x000fea0003800000 */
.L_x_0:
[----:B------:R-:W-:-:S00]  /*0490*/  BRA `(.L_x_0) ;  /* 0xfffffffc00fc7947 */ /* 0x000fc0000383ffff */
[----:B------:R-:W-:-:S00]  /*04a0*/  NOP ;  /* 0x0000000000007918 */ /* 0x000fc00000000000 */
        /* <DEDUP_REMOVED lines=13> */
.L_x_1:


//--------------------- .nv.constant0.triton_poi_fused_add_convolution_sigmoid_84 --------------------------
	.section	.nv.constant0.triton_poi_fused_add_convolution_sigmoid_84,"a",@progbits
	.sectionflags	@""
	.align	4
.nv.constant0.triton_poi_fused_add_convolution_sigmoid_84:
	.zero		564
